	.headerflags	@"EF_CUDA_TEXMODE_UNIFIED EF_CUDA_64BIT_ADDRESS EF_CUDA_ACCELERATORS EF_CUDA_SM90 EF_CUDA_VIRTUAL_SM(EF_CUDA_SM90)"
	.elftype	@"ET_EXEC"


//--------------------- .nv.info                  --------------------------
	.section	.nv.info,"",@"SHT_CUDA_INFO"
	.align	4


	//----- nvinfo : EIATTR_REGCOUNT
	.align		4
        /*0000*/ 	.byte	0x04, 0x2f
        /*0002*/ 	.short	(.L_3 - .L_2)
	.align		4
.L_2:
        /*0004*/ 	.word	index@(triton_poi_fused__native_batch_norm_legit_no_training_add_relu_15)
        /*0008*/ 	.word	0x00000020


	//----- nvinfo : EIATTR_MIN_STACK_SIZE
	.align		4
.L_3:
        /*000c*/ 	.byte	0x04, 0x12
        /*000e*/ 	.short	(.L_5 - .L_4)
	.align		4
.L_4:
        /*0010*/ 	.word	index@(triton_poi_fused__native_batch_norm_legit_no_training_add_relu_15)
        /*0014*/ 	.word	0x00000000


	//----- nvinfo : EIATTR_FRAME_SIZE
	.align		4
.L_5:
        /*0018*/ 	.byte	0x04, 0x11
        /*001a*/ 	.short	(.L_7 - .L_6)
	.align		4
.L_6:
        /*001c*/ 	.word	index@(triton_poi_fused__native_batch_norm_legit_no_training_add_relu_15)
        /*0020*/ 	.word	0x00000000


	//----- nvinfo : EIATTR_MIN_STACK_SIZE
	.align		4
.L_7:
        /*0024*/ 	.byte	0x04, 0x12
        /*0026*/ 	.short	(.L_9 - .L_8)
	.align		4
.L_8:
        /*0028*/ 	.word	index@(triton_poi_fused__native_batch_norm_legit_no_training_add_relu_15)
        /*002c*/ 	.word	0x00000000
.L_9:


//--------------------- .nv.info.triton_poi_fused__native_batch_norm_legit_no_training_add_relu_15 --------------------------
	.section	.nv.info.triton_poi_fused__native_batch_norm_legit_no_training_add_relu_15,"",@"SHT_CUDA_INFO"
	.sectionflags	@""
	.align	4


	//----- nvinfo : EIATTR_CUDA_API_VERSION
	.align		4
        /*0000*/ 	.byte	0x04, 0x37
        /*0002*/ 	.short	(.L_11 - .L_10)
.L_10:
        /*0004*/ 	.word	0x0000007c


	//----- nvinfo : EIATTR_KPARAM_INFO
	.align		4
.L_11:
        /*0008*/ 	.byte	0x04, 0x17
        /*000a*/ 	.short	(.L_13 - .L_12)
.L_12:
        /*000c*/ 	.word	0x00000000
        /*0010*/ 	.short	0x000b
        /*0012*/ 	.short	0x0058
        /*0014*/ 	.byte	0x00, 0xf0, 0x11, 0x00


	//----- nvinfo : EIATTR_KPARAM_INFO
	.align		4
.L_13:
        /*0018*/ 	.byte	0x04, 0x17
        /*001a*/ 	.short	(.L_15 - .L_14)
.L_14:
        /*001c*/ 	.word	0x00000000
        /*0020*/ 	.short	0x000a
        /*0022*/ 	.short	0x0050
        /*0024*/ 	.byte	0x00, 0xf4, 0x21, 0x00


	//----- nvinfo : EIATTR_KPARAM_INFO
	.align		4
.L_15:
        /*0028*/ 	.byte	0x04, 0x17
        /*002a*/ 	.short	(.L_17 - .L_16)
.L_16:
        /*002c*/ 	.word	0x00000000
        /*0030*/ 	.short	0x0009
        /*0032*/ 	.short	0x0048
        /*0034*/ 	.byte	0x00, 0xf4, 0x21, 0x00


	//----- nvinfo : EIATTR_KPARAM_INFO
	.align		4
.L_17:
        /*0038*/ 	.byte	0x04, 0x17
        /*003a*/ 	.short	(.L_19 - .L_18)
.L_18:
        /*003c*/ 	.word	0x00000000
        /*0040*/ 	.short	0x0008
        /*0042*/ 	.short	0x0040
        /*0044*/ 	.byte	0x00, 0xf4, 0x21, 0x00


	//----- nvinfo : EIATTR_KPARAM_INFO
	.align		4
.L_19:
        /*0048*/ 	.byte	0x04, 0x17
        /*004a*/ 	.short	(.L_21 - .L_20)
.L_20:
        /*004c*/ 	.word	0x00000000
        /*0050*/ 	.short	0x0007
        /*0052*/ 	.short	0x0038
        /*0054*/ 	.byte	0x00, 0xf4, 0x21, 0x00


	//----- nvinfo : EIATTR_KPARAM_INFO
	.align		4
.L_21:
        /*0058*/ 	.byte	0x04, 0x17
        /*005a*/ 	.short	(.L_23 - .L_22)
.L_22:
        /*005c*/ 	.word	0x00000000
        /*0060*/ 	.short	0x0006
        /*0062*/ 	.short	0x0030
        /*0064*/ 	.byte	0x00, 0xf4, 0x21, 0x00


	//----- nvinfo : EIATTR_KPARAM_INFO
	.align		4
.L_23:
        /*0068*/ 	.byte	0x04, 0x17
        /*006a*/ 	.short	(.L_25 - .L_24)
.L_24:
        /*006c*/ 	.word	0x00000000
        /*0070*/ 	.short	0x0005
        /*0072*/ 	.short	0x0028
        /*0074*/ 	.byte	0x00, 0xf4, 0x21, 0x00


	//----- nvinfo : EIATTR_KPARAM_INFO
	.align		4
.L_25:
        /*0078*/ 	.byte	0x04, 0x17
        /*007a*/ 	.short	(.L_27 - .L_26)
.L_26:
        /*007c*/ 	.word	0x00000000
        /*0080*/ 	.short	0x0004
        /*0082*/ 	.short	0x0020
        /*0084*/ 	.byte	0x00, 0xf4, 0x21, 0x00


	//----- nvinfo : EIATTR_KPARAM_INFO
	.align		4
.L_27:
        /*0088*/ 	.byte	0x04, 0x17
        /*008a*/ 	.short	(.L_29 - .L_28)
.L_28:
        /*008c*/ 	.word	0x00000000
        /*0090*/ 	.short	0x0003
        /*0092*/ 	.short	0x0018
        /*0094*/ 	.byte	0x00, 0xf4, 0x21, 0x00


	//----- nvinfo : EIATTR_KPARAM_INFO
	.align		4
.L_29:
        /*0098*/ 	.byte	0x04, 0x17
        /*009a*/ 	.short	(.L_31 - .L_30)
.L_30:
        /*009c*/ 	.word	0x00000000
        /*00a0*/ 	.short	0x0002
        /*00a2*/ 	.short	0x0010
        /*00a4*/ 	.byte	0x00, 0xf4, 0x21, 0x00


	//----- nvinfo : EIATTR_KPARAM_INFO
	.align		4
.L_31:
        /*00a8*/ 	.byte	0x04, 0x17
        /*00aa*/ 	.short	(.L_33 - .L_32)
.L_32:
        /*00ac*/ 	.word	0x00000000
        /*00b0*/ 	.short	0x0001
        /*00b2*/ 	.short	0x0008
        /*00b4*/ 	.byte	0x00, 0xf4, 0x21, 0x00


	//----- nvinfo : EIATTR_KPARAM_INFO
	.align		4
.L_33:
        /*00b8*/ 	.byte	0x04, 0x17
        /*00ba*/ 	.short	(.L_35 - .L_34)
.L_34:
        /*00bc*/ 	.word	0x00000000
        /*00c0*/ 	.short	0x0000
        /*00c2*/ 	.short	0x0000
        /*00c4*/ 	.byte	0x00, 0xf4, 0x21, 0x00


	//----- nvinfo : EIATTR_SPARSE_MMA_MASK
	.align		4
.L_35:
        /*00c8*/ 	.byte	0x03, 0x50
        /*00ca*/ 	.short	0x0000


	//----- nvinfo : EIATTR_MAXREG_COUNT
	.align		4
        /*00cc*/ 	.byte	0x03, 0x1b
        /*00ce*/ 	.short	0x00ff


	//----- nvinfo : EIATTR_EXIT_INSTR_OFFSETS
	.align		4
        /*00d0*/ 	.byte	0x04, 0x1c
        /*00d2*/ 	.short	(.L_37 - .L_36)


	//   ....[0]....
.L_36:
        /*00d4*/ 	.word	0x00000680


	//----- nvinfo : EIATTR_REQNTID
	.align		4
.L_37:
        /*00d8*/ 	.byte	0x04, 0x10
        /*00da*/ 	.short	(.L_39 - .L_38)
.L_38:
        /*00dc*/ 	.word	0x00000080
        /*00e0*/ 	.word	0x00000001
        /*00e4*/ 	.word	0x00000001


	//----- nvinfo : EIATTR_CBANK_PARAM_SIZE
	.align		4
.L_39:
        /*00e8*/ 	.byte	0x03, 0x19
        /*00ea*/ 	.short	0x005c


	//----- nvinfo : EIATTR_PARAM_CBANK
	.align		4
        /*00ec*/ 	.byte	0x04, 0x0a
        /*00ee*/ 	.short	(.L_41 - .L_40)
	.align		4
.L_40:
        /*00f0*/ 	.word	index@(.nv.constant0.triton_poi_fused__native_batch_norm_legit_no_training_add_relu_15)
        /*00f4*/ 	.short	0x0210
        /*00f6*/ 	.short	0x005c


	//----- nvinfo : EIATTR_SW_WAR
	.align		4
.L_41:
        /*00f8*/ 	.byte	0x04, 0x36
        /*00fa*/ 	.short	(.L_43 - .L_42)
.L_42:
        /*00fc*/ 	.word	0x00000008
.L_43:


//--------------------- .nv.callgraph             --------------------------
	.section	.nv.callgraph,"",@"SHT_CUDA_CALLGRAPH"
	.align	4
	.sectionentsize	8
	.align		4
        /*0000*/ 	.word	0x00000000
	.align		4
        /*0004*/ 	.word	0xffffffff
	.align		4
        /*0008*/ 	.word	0x00000000
	.align		4
        /*000c*/ 	.word	0xfffffffe
	.align		4
        /*0010*/ 	.word	0x00000000
	.align		4
        /*0014*/ 	.word	0xfffffffd
	.align		4
        /*0018*/ 	.word	0x00000000
	.align		4
        /*001c*/ 	.word	0xfffffffc


//--------------------- .nv.constant4             --------------------------
	.section	.nv.constant4,"a",@progbits
	.align	8
	.align		8
.nv.constant4:
        /*0000*/ 	.dword	_$_str
	.align		8
        /*0008*/ 	.dword	_$_str_$_2


//--------------------- .text.triton_poi_fused__native_batch_norm_legit_no_training_add_relu_15 --------------------------
	.section	.text.triton_poi_fused__native_batch_norm_legit_no_training_add_relu_15,"ax",@progbits
	.align	128
        .global         triton_poi_fused__native_batch_norm_legit_no_training_add_relu_15
        .type           triton_poi_fused__native_batch_norm_legit_no_training_add_relu_15,@function
        .size           triton_poi_fused__native_batch_norm_legit_no_training_add_relu_15,(.L_x_1 - triton_poi_fused__native_batch_norm_legit_no_training_add_relu_15)
        .other          triton_poi_fused__native_batch_norm_legit_no_training_add_relu_15,@"STO_CUDA_ENTRY STV_DEFAULT"
triton_poi_fused__native_batch_norm_legit_no_training_add_relu_15:
.text.triton_poi_fused__native_batch_norm_legit_no_training_add_relu_15:
[----:B------:R-:W-:Y:S01]  /*0000*/  LDC R1, c[0x0][0x28] ;  /* 0x00000a00ff017b82 */ /* 0x000fe20000000800 */
[----:B------:R-:W1:Y:S07]  /*0010*/  S2R R0, SR_TID.X ;  /* 0x0000000000007919 */ /* 0x000e6e0000002100 */
[----:B------:R-:W2:Y:S01]  /*0020*/  LDC.64 R6, c[0x0][0x228] ;  /* 0x00008a00ff067b82 */ /* 0x000ea20000000a00 */
[----:B------:R-:W-:Y:S01]  /*0030*/  ULDC.64 UR4, c[0x0][0x208] ;  /* 0x0000820000047ab9 */ /* 0x000fe20000000a00 */
[----:B------:R-:W3:Y:S06]  /*0040*/  S2R R5, SR_CTAID.X ;  /* 0x0000000000057919 */ /* 0x000eec0000002500 */
[----:B------:R-:W4:Y:S08]  /*0050*/  LDC.64 R12, c[0x0][0x218] ;  /* 0x00008600ff0c7b82 */ /* 0x000f300000000a00 */
[----:B------:R-:W5:Y:S08]  /*0060*/  LDC.64 R14, c[0x0][0x240] ;  /* 0x00009000ff0e7b82 */ /* 0x000f700000000a00 */
[----:B------:R-:W4:Y:S01]  /*0070*/  LDC.64 R16, c[0x0][0x220] ;  /* 0x00008800ff107b82 */ /* 0x000f220000000a00 */
[----:B-1----:R-:W-:-:S07]  /*0080*/  SHF.L.U32 R0, R0, 0x1, RZ ;  /* 0x0000000100007819 */ /* 0x002fce00000006ff */
[----:B------:R-:W1:Y:S01]  /*0090*/  LDC.64 R18, c[0x0][0x248] ;  /* 0x00009200ff127b82 */ /* 0x000e620000000a00 */
[----:B---3--:R-:W-:Y:S02]  /*00a0*/  SHF.R.S32.HI R3, RZ, 0x17, R5 ;  /* 0x00000017ff037819 */ /* 0x008fe40000011405 */
[----:B------:R-:W-:Y:S02]  /*00b0*/  LOP3.LUT R0, R0, 0xfe, RZ, 0xc0, !PT ;  /* 0x000000fe00007812 */ /* 0x000fe400078ec0ff */
[----:B------:R-:W-:-:S03]  /*00c0*/  SGXT R3, R3, 0x1 ;  /* 0x000000010303781a */ /* 0x000fc60000000200 */
[----:B------:R-:W3:Y:S01]  /*00d0*/  LDC.64 R8, c[0x0][0x238] ;  /* 0x00008e00ff087b82 */ /* 0x000ee20000000a00 */
[----:B------:R-:W-:-:S04]  /*00e0*/  LEA R0, R5, R0, 0x8 ;  /* 0x0000000005007211 */ /* 0x000fc800078e40ff */
[----:B------:R-:W-:-:S03]  /*00f0*/  LEA.HI R4, R3, R0, RZ, 0x7 ;  /* 0x0000000003047211 */ /* 0x000fc600078f38ff */
[----:B------:R-:W1:Y:S01]  /*0100*/  LDC.64 R2, c[0x0][0x250] ;  /* 0x00009400ff027b82 */ /* 0x000e620000000a00 */
[----:B------:R-:W-:-:S04]  /*0110*/  LOP3.LUT R21, R4, 0xffffff80, RZ, 0xc0, !PT ;  /* 0xffffff8004157812 */ /* 0x000fc800078ec0ff */
[----:B------:R-:W-:-:S03]  /*0120*/  IADD3 R21, R0, -R21, RZ ;  /* 0x8000001500157210 */ /* 0x000fc60007ffe0ff */
[----:B------:R-:W3:Y:S02]  /*0130*/  LDC.64 R22, c[0x0][0x230] ;  /* 0x00008c00ff167b82 */ /* 0x000ee40000000a00 */
[----:B--2---:R-:W-:-:S06]  /*0140*/  IMAD.WIDE R6, R21, 0x4, R6 ;  /* 0x0000000415067825 */ /* 0x004fcc00078e0206 */
[----:B------:R-:W2:Y:S01]  /*0150*/  LDG.E.EL.64 R6, desc[UR4][R6.64] ;  /* 0x0000000406067981 */ /* 0x000ea2000c2e1b00 */
[----:B------:R-:W3:Y:S01]  /*0160*/  LDC.64 R10, c[0x0][0x258] ;  /* 0x00009600ff0a7b82 */ /* 0x000ee20000000a00 */
[----:B01----:R-:W-:-:S07]  /*0170*/  IMAD.WIDE R2, R21, 0x4, R2 ;  /* 0x0000000415027825 */ /* 0x003fce00078e0202 */
[----:B------:R-:W0:Y:S01]  /*0180*/  LDC.64 R4, c[0x0][0x260] ;  /* 0x00009800ff047b82 */ /* 0x000e220000000a00 */
[----:B------:R-:W2:Y:S01]  /*0190*/  LDG.E.EL.64 R2, desc[UR4][R2.64] ;  /* 0x0000000402027981 */ /* 0x000ea2000c2e1b00 */
[----:B----4-:R-:W-:-:S04]  /*01a0*/  IMAD.WIDE R12, R0, 0x4, R12 ;  /* 0x00000004000c7825 */ /* 0x010fc800078e020c */
[----:B-----5:R-:W-:Y:S02]  /*01b0*/  IMAD.WIDE R14, R0, 0x4, R14 ;  /* 0x00000004000e7825 */ /* 0x020fe400078e020e */
[----:B------:R-:W4:Y:S02]  /*01c0*/  LDG.E.64 R12, desc[UR4][R12.64] ;  /* 0x000000040c0c7981 */ /* 0x000f24000c1e1b00 */
[C---:B------:R-:W-:Y:S02]  /*01d0*/  IMAD.WIDE R16, R21.reuse, 0x4, R16 ;  /* 0x0000000415107825 */ /* 0x040fe400078e0210 */
[----:B------:R-:W5:Y:S02]  /*01e0*/  LDG.E.64 R14, desc[UR4][R14.64] ;  /* 0x000000040e0e7981 */ /* 0x000f64000c1e1b00 */
[C---:B------:R-:W-:Y:S02]  /*01f0*/  IMAD.WIDE R18, R21.reuse, 0x4, R18 ;  /* 0x0000000415127825 */ /* 0x040fe400078e0212 */
[----:B------:R-:W4:Y:S02]  /*0200*/  LDG.E.EL.64 R16, desc[UR4][R16.64] ;  /* 0x0000000410107981 */ /* 0x000f24000c2e1b00 */
[----:B---3--:R-:W-:-:S02]  /*0210*/  IMAD.WIDE R24, R21, 0x4, R8 ;  /* 0x0000000415187825 */ /* 0x008fc400078e0208 */
[----:B------:R-:W5:Y:S02]  /*0220*/  LDG.E.EL.64 R18, desc[UR4][R18.64] ;  /* 0x0000000412127981 */ /* 0x000f64000c2e1b00 */
[----:B------:R-:W-:-:S04]  /*0230*/  IMAD.WIDE R22, R21, 0x4, R22 ;  /* 0x0000000415167825 */ /* 0x000fc800078e0216 */
[C---:B------:R-:W-:Y:S02]  /*0240*/  IMAD.WIDE R10, R21.reuse, 0x4, R10 ;  /* 0x00000004150a7825 */ /* 0x040fe400078e020a */
[----:B------:R-:W3:Y:S02]  /*0250*/  LDG.E.EL.64 R22, desc[UR4][R22.64] ;  /* 0x0000000416167981 */ /* 0x000ee4000c2e1b00 */
[----:B0-----:R-:W-:Y:S02]  /*0260*/  IMAD.WIDE R8, R21, 0x4, R4 ;  /* 0x0000000415087825 */ /* 0x001fe400078e0204 */
[----:B------:R0:W3:Y:S04]  /*0270*/  LDG.E.EL.64 R4, desc[UR4][R24.64] ;  /* 0x0000000418047981 */ /* 0x0000e8000c2e1b00 */
[----:B------:R-:W3:Y:S04]  /*0280*/  LDG.E.EL.64 R10, desc[UR4][R10.64] ;  /* 0x000000040a0a7981 */ /* 0x000ee8000c2e1b00 */
[----:B------:R-:W3:Y:S01]  /*0290*/  LDG.E.EL.64 R8, desc[UR4][R8.64] ;  /* 0x0000000408087981 */ /* 0x000ee2000c2e1b00 */
[----:B--2---:R-:W-:Y:S01]  /*02a0*/  FADD R6, R6, 9.9999997473787516356e-06 ;  /* 0x3727c5ac06067421 */ /* 0x004fe20000000000 */
[----:B------:R-:W-:-:S05]  /*02b0*/  FADD R7, R7, 9.9999997473787516356e-06 ;  /* 0x3727c5ac07077421 */ /* 0x000fca0000000000 */
[----:B------:R-:W1:Y:S01]  /*02c0*/  MUFU.SQRT R6, R6 ;  /* 0x0000000600067308 */ /* 0x000e620000002000 */
[----:B------:R-:W-:Y:S01]  /*02d0*/  FADD R20, R2, 9.9999997473787516356e-06 ;  /* 0x3727c5ac02147421 */ /* 0x000fe20000000000 */
[----:B------:R-:W-:-:S06]  /*02e0*/  FADD R3, R3, 9.9999997473787516356e-06 ;  /* 0x3727c5ac03037421 */ /* 0x000fcc0000000000 */
[----:B------:R-:W2:Y:S08]  /*02f0*/  MUFU.SQRT R21, R7 ;  /* 0x0000000700157308 */ /* 0x000eb00000002000 */
[----:B------:R-:W4:Y:S01]  /*0300*/  MUFU.SQRT R26, R20 ;  /* 0x00000014001a7308 */ /* 0x000f220000002000 */
[----:B-1----:R-:W-:-:S07]  /*0310*/  FSETP.GT.AND P6, PT, R6, 8.50705917302346158658e+37, PT ;  /* 0x7e8000000600780b */ /* 0x002fce0003fc4000 */
[----:B0-----:R-:W0:Y:S01]  /*0320*/  MUFU.SQRT R25, R3 ;  /* 0x0000000300197308 */ /* 0x001e220000002000 */
[----:B------:R-:W-:Y:S01]  /*0330*/  HFMA2.MMA R2, -RZ, RZ, 1.625, 0 ;  /* 0x3e800000ff027435 */ /* 0x000fe200000001ff */
[----:B------:R-:W-:Y:S02]  /*0340*/  FSETP.GEU.AND P5, PT, R6, 1.175494350822287508e-38, PT ;  /* 0x008000000600780b */ /* 0x000fe40003fae000 */
[C---:B--2---:R-:W-:Y:S02]  /*0350*/  FSETP.GT.AND P4, PT, R21.reuse, 8.50705917302346158658e+37, PT ;  /* 0x7e8000001500780b */ /* 0x044fe40003f84000 */
[C---:B----4-:R-:W-:Y:S02]  /*0360*/  FSETP.GT.AND P3, PT, R26.reuse, 8.50705917302346158658e+37, PT ;  /* 0x7e8000001a00780b */ /* 0x050fe40003f64000 */
[----:B------:R-:W-:Y:S01]  /*0370*/  FSETP.GEU.AND P0, PT, R26, 1.175494350822287508e-38, PT ;  /* 0x008000001a00780b */ /* 0x000fe20003f0e000 */
[----:B------:R-:W-:Y:S01]  /*0380*/  @P6 FMUL R6, R6, 0.25 ;  /* 0x3e80000006066820 */ /* 0x000fe20000400000 */
[----:B------:R-:W-:-:S02]  /*0390*/  FSETP.GEU.AND P2, PT, R21, 1.175494350822287508e-38, PT ;  /* 0x008000001500780b */ /* 0x000fc40003f4e000 */
[C---:B0-----:R-:W-:Y:S02]  /*03a0*/  FSETP.GT.AND P1, PT, R25.reuse, 8.50705917302346158658e+37, PT ;  /* 0x7e8000001900780b */ /* 0x041fe40003f24000 */
[----:B------:R-:W-:Y:S02]  /*03b0*/  FSEL R3, R2, 1, P6 ;  /* 0x3f80000002037808 */ /* 0x000fe40003000000 */
[----:B------:R-:W-:Y:S01]  /*03c0*/  FSETP.GEU.AND P6, PT, R25, 1.175494350822287508e-38, PT ;  /* 0x008000001900780b */ /* 0x000fe20003fce000 */
[----:B------:R-:W-:Y:S02]  /*03d0*/  @!P5 FMUL R6, R6, 16777216 ;  /* 0x4b8000000606d820 */ /* 0x000fe40000400000 */
[----:B------:R-:W-:Y:S01]  /*03e0*/  @P3 FMUL R26, R26, 0.25 ;  /* 0x3e8000001a1a3820 */ /* 0x000fe20000400000 */
[----:B------:R-:W-:Y:S01]  /*03f0*/  @P4 FMUL R21, R21, 0.25 ;  /* 0x3e80000015154820 */ /* 0x000fe20000400000 */
[----:B------:R-:W0:Y:S02]  /*0400*/  MUFU.RCP R20, R6 ;  /* 0x0000000600147308 */ /* 0x000e240000001000 */
[----:B------:R-:W-:Y:S01]  /*0410*/  @!P0 FMUL R26, R26, 16777216 ;  /* 0x4b8000001a1a8820 */ /* 0x000fe20000400000 */
[----:B------:R-:W-:Y:S01]  /*0420*/  @!P2 FMUL R21, R21, 16777216 ;  /* 0x4b8000001515a820 */ /* 0x000fe20000400000 */
[----:B------:R-:W-:-:S04]  /*0430*/  @P1 FMUL R25, R25, 0.25 ;  /* 0x3e80000019191820 */ /* 0x000fc80000400000 */
[----:B------:R-:W-:Y:S01]  /*0440*/  @!P6 FMUL R25, R25, 16777216 ;  /* 0x4b8000001919e820 */ /* 0x000fe20000400000 */
[----:B------:R-:W1:Y:S01]  /*0450*/  MUFU.RCP R7, R26 ;  /* 0x0000001a00077308 */ /* 0x000e620000001000 */
[----:B------:R-:W-:Y:S01]  /*0460*/  @!P5 FMUL R3, R3, 16777216 ;  /* 0x4b8000000303d820 */ /* 0x000fe20000400000 */
[----:B------:R-:W-:-:S06]  /*0470*/  FSEL R28, R2, 1, P3 ;  /* 0x3f800000021c7808 */ /* 0x000fcc0001800000 */
[----:B------:R-:W2:Y:S01]  /*0480*/  MUFU.RCP R21, R21 ;  /* 0x0000001500157308 */ /* 0x000ea20000001000 */
[----:B------:R-:W-:-:S07]  /*0490*/  FSEL R24, R2, 1, P4 ;  /* 0x3f80000002187808 */ /* 0x000fce0002000000 */
[----:B------:R-:W4:Y:S01]  /*04a0*/  MUFU.RCP R6, R25 ;  /* 0x0000001900067308 */ /* 0x000f220000001000 */
[----:B------:R-:W-:Y:S01]  /*04b0*/  FSEL R27, R2, 1, P1 ;  /* 0x3f800000021b7808 */ /* 0x000fe20000800000 */
[----:B0-----:R-:W-:Y:S01]  /*04c0*/  FMUL R20, R20, R3 ;  /* 0x0000000314147220 */ /* 0x001fe20000400000 */
[----:B------:R-:W-:Y:S01]  /*04d0*/  @!P0 FMUL R28, R28, 16777216 ;  /* 0x4b8000001c1c8820 */ /* 0x000fe20000400000 */
[----:B------:R-:W0:Y:S01]  /*04e0*/  LDC.64 R2, c[0x0][0x210] ;  /* 0x00008400ff027b82 */ /* 0x000e220000000a00 */
[----:B------:R-:W-:Y:S01]  /*04f0*/  @!P2 FMUL R24, R24, 16777216 ;  /* 0x4b8000001818a820 */ /* 0x000fe20000400000 */
[----:B------:R-:W-:Y:S01]  /*0500*/  @!P6 FMUL R27, R27, 16777216 ;  /* 0x4b8000001b1be820 */ /* 0x000fe20000400000 */
[----:B-1----:R-:W-:Y:S01]  /*0510*/  FMUL R7, R7, R28 ;  /* 0x0000001c07077220 */ /* 0x002fe20000400000 */
[----:B------:R-:W-:Y:S01]  /*0520*/  FADD R29, R12, -R16 ;  /* 0x800000100c1d7221 */ /* 0x000fe20000000000 */
[----:B-----5:R-:W-:Y:S01]  /*0530*/  FADD R14, R14, -R18 ;  /* 0x800000120e0e7221 */ /* 0x020fe20000000000 */
[----:B--2---:R-:W-:Y:S01]  /*0540*/  FMUL R21, R21, R24 ;  /* 0x0000001815157220 */ /* 0x004fe20000400000 */
[----:B------:R-:W-:Y:S01]  /*0550*/  FADD R12, R13, -R17 ;  /* 0x800000110d0c7221 */ /* 0x000fe20000000000 */
[----:B------:R-:W-:Y:S01]  /*0560*/  FADD R15, R15, -R19 ;  /* 0x800000130f0f7221 */ /* 0x000fe20000000000 */
[----:B------:R-:W-:Y:S01]  /*0570*/  FMUL R29, R20, R29 ;  /* 0x0000001d141d7220 */ /* 0x000fe20000400000 */
[----:B------:R-:W-:Y:S01]  /*0580*/  FMUL R7, R7, R14 ;  /* 0x0000000e07077220 */ /* 0x000fe20000400000 */
[----:B----4-:R-:W-:Y:S01]  /*0590*/  FMUL R6, R6, R27 ;  /* 0x0000001b06067220 */ /* 0x010fe20000400000 */
[----:B------:R-:W-:Y:S01]  /*05a0*/  FMUL R12, R21, R12 ;  /* 0x0000000c150c7220 */ /* 0x000fe20000400000 */
[----:B---3--:R-:W-:Y:S01]  /*05b0*/  FFMA R4, R22, R29, R4 ;  /* 0x0000001d16047223 */ /* 0x008fe20000000004 */
[----:B------:R-:W-:Y:S01]  /*05c0*/  FFMA R7, R10, R7, R8 ;  /* 0x000000070a077223 */ /* 0x000fe20000000008 */
[----:B------:R-:W-:Y:S01]  /*05d0*/  FMUL R6, R6, R15 ;  /* 0x0000000f06067220 */ /* 0x000fe20000400000 */
[----:B------:R-:W-:-:S03]  /*05e0*/  FFMA R5, R23, R12, R5 ;  /* 0x0000000c17057223 */ /* 0x000fc60000000005 */
[----:B------:R-:W-:Y:S01]  /*05f0*/  FFMA R6, R11, R6, R9 ;  /* 0x000000060b067223 */ /* 0x000fe20000000009 */
[C---:B------:R-:W-:Y:S01]  /*0600*/  FSETP.GEU.AND P0, PT, R4.reuse, -R7, PT ;  /* 0x800000070400720b */ /* 0x040fe20003f0e000 */
[----:B------:R-:W-:Y:S02]  /*0610*/  FADD R4, R4, R7 ;  /* 0x0000000704047221 */ /* 0x000fe40000000000 */
[C---:B------:R-:W-:Y:S01]  /*0620*/  FADD R7, R5.reuse, R6 ;  /* 0x0000000605077221 */ /* 0x040fe20000000000 */
[----:B------:R-:W-:Y:S01]  /*0630*/  FSETP.GEU.AND P1, PT, R5, -R6, PT ;  /* 0x800000060500720b */ /* 0x000fe20003f2e000 */
[----:B0-----:R-:W-:Y:S01]  /*0640*/  IMAD.WIDE R2, R0, 0x4, R2 ;  /* 0x0000000400027825 */ /* 0x001fe200078e0202 */
[----:B------:R-:W-:Y:S02]  /*0650*/  FSEL R4, R4, RZ, P0 ;  /* 0x000000ff04047208 */ /* 0x000fe40000000000 */
[----:B------:R-:W-:-:S05]  /*0660*/  FSEL R5, R7, RZ, P1 ;  /* 0x000000ff07057208 */ /* 0x000fca0000800000 */
[----:B------:R-:W-:Y:S01]  /*0670*/  STG.E.64 desc[UR4][R2.64], R4 ;  /* 0x0000000402007986 */ /* 0x000fe2000c101b04 */
[----:B------:R-:W-:Y:S05]  /*0680*/  EXIT ;  /* 0x000000000000794d */ /* 0x000fea0003800000 */
.L_x_0:
[----:B------:R-:W-:-:S00]  /*0690*/  BRA `(.L_x_0) ;  /* 0xfffffffc00fc7947 */ /* 0x000fc0000383ffff */
[----:B------:R-:W-:-:S00]  /*06a0*/  NOP ;  /* 0x0000000000007918 */ /* 0x000fc00000000000 */
        /* <DEDUP_REMOVED lines=13> */
.L_x_1:


//--------------------- .nv.global.init           --------------------------
	.section	.nv.global.init,"aw",@progbits
.nv.global.init:
	.type		_$_str,@object
	.size		_$_str,(_$_str_$_2 - _$_str)
_$_str:
        /*0000*/ 	.byte	0x5f, 0x5f, 0x43, 0x55, 0x44, 0x41, 0x5f, 0x46, 0x54, 0x5a, 0x00
	.type		_$_str_$_2,@object
	.size		_$_str_$_2,(.L_1 - _$_str_$_2)
_$_str_$_2:
        /*000b*/ 	.byte	0x5f, 0x5f, 0x43, 0x55, 0x44, 0x41, 0x5f, 0x50, 0x52, 0x45, 0x43, 0x5f, 0x53, 0x51, 0x52, 0x54
        /*001b*/ 	.byte	0x00
.L_1:


//--------------------- .nv.constant0.triton_poi_fused__native_batch_norm_legit_no_training_add_relu_15 --------------------------
	.section	.nv.constant0.triton_poi_fused__native_batch_norm_legit_no_training_add_relu_15,"a",@progbits
	.sectionflags	@""
	.align	4
.nv.constant0.triton_poi_fused__native_batch_norm_legit_no_training_add_relu_15:
	.zero		620
